//
// Generated by NVIDIA NVVM Compiler
//
// Compiler Build ID: CL-36424714
// Cuda compilation tools, release 13.0, V13.0.88
// Based on NVVM 20.0.0
//

.version 9.0
.target sm_100
.address_size 64

	// .globl	_Z6FDTD22PfS_S_S_S_S_S_S_S_S_S_S_S_Phmmmmdd

.visible .entry _Z6FDTD22PfS_S_S_S_S_S_S_S_S_S_S_S_Phmmmmdd(
	.param .u64 .ptr .align 1 _Z6FDTD22PfS_S_S_S_S_S_S_S_S_S_S_S_Phmmmmdd_param_0,
	.param .u64 .ptr .align 1 _Z6FDTD22PfS_S_S_S_S_S_S_S_S_S_S_S_Phmmmmdd_param_1,
	.param .u64 .ptr .align 1 _Z6FDTD22PfS_S_S_S_S_S_S_S_S_S_S_S_Phmmmmdd_param_2,
	.param .u64 .ptr .align 1 _Z6FDTD22PfS_S_S_S_S_S_S_S_S_S_S_S_Phmmmmdd_param_3,
	.param .u64 .ptr .align 1 _Z6FDTD22PfS_S_S_S_S_S_S_S_S_S_S_S_Phmmmmdd_param_4,
	.param .u64 .ptr .align 1 _Z6FDTD22PfS_S_S_S_S_S_S_S_S_S_S_S_Phmmmmdd_param_5,
	.param .u64 .ptr .align 1 _Z6FDTD22PfS_S_S_S_S_S_S_S_S_S_S_S_Phmmmmdd_param_6,
	.param .u64 .ptr .align 1 _Z6FDTD22PfS_S_S_S_S_S_S_S_S_S_S_S_Phmmmmdd_param_7,
	.param .u64 .ptr .align 1 _Z6FDTD22PfS_S_S_S_S_S_S_S_S_S_S_S_Phmmmmdd_param_8,
	.param .u64 .ptr .align 1 _Z6FDTD22PfS_S_S_S_S_S_S_S_S_S_S_S_Phmmmmdd_param_9,
	.param .u64 .ptr .align 1 _Z6FDTD22PfS_S_S_S_S_S_S_S_S_S_S_S_Phmmmmdd_param_10,
	.param .u64 .ptr .align 1 _Z6FDTD22PfS_S_S_S_S_S_S_S_S_S_S_S_Phmmmmdd_param_11,
	.param .u64 .ptr .align 1 _Z6FDTD22PfS_S_S_S_S_S_S_S_S_S_S_S_Phmmmmdd_param_12,
	.param .u64 .ptr .align 1 _Z6FDTD22PfS_S_S_S_S_S_S_S_S_S_S_S_Phmmmmdd_param_13,
	.param .u64 _Z6FDTD22PfS_S_S_S_S_S_S_S_S_S_S_S_Phmmmmdd_param_14,
	.param .u64 _Z6FDTD22PfS_S_S_S_S_S_S_S_S_S_S_S_Phmmmmdd_param_15,
	.param .u64 _Z6FDTD22PfS_S_S_S_S_S_S_S_S_S_S_S_Phmmmmdd_param_16,
	.param .u64 _Z6FDTD22PfS_S_S_S_S_S_S_S_S_S_S_S_Phmmmmdd_param_17,
	.param .f64 _Z6FDTD22PfS_S_S_S_S_S_S_S_S_S_S_S_Phmmmmdd_param_18,
	.param .f64 _Z6FDTD22PfS_S_S_S_S_S_S_S_S_S_S_S_Phmmmmdd_param_19
)
{
	.reg .pred 	%p<61>;
	.reg .b32 	%r<27>;
	.reg .b32 	%f<73>;
	.reg .b64 	%rd<111>;

	ld.param.u64 	%rd32, [_Z6FDTD22PfS_S_S_S_S_S_S_S_S_S_S_S_Phmmmmdd_param_0];
	ld.param.u64 	%rd33, [_Z6FDTD22PfS_S_S_S_S_S_S_S_S_S_S_S_Phmmmmdd_param_1];
	ld.param.u64 	%rd34, [_Z6FDTD22PfS_S_S_S_S_S_S_S_S_S_S_S_Phmmmmdd_param_2];
	ld.param.u64 	%rd35, [_Z6FDTD22PfS_S_S_S_S_S_S_S_S_S_S_S_Phmmmmdd_param_3];
	ld.param.u64 	%rd36, [_Z6FDTD22PfS_S_S_S_S_S_S_S_S_S_S_S_Phmmmmdd_param_4];
	ld.param.u64 	%rd37, [_Z6FDTD22PfS_S_S_S_S_S_S_S_S_S_S_S_Phmmmmdd_param_5];
	ld.param.u64 	%rd38, [_Z6FDTD22PfS_S_S_S_S_S_S_S_S_S_S_S_Phmmmmdd_param_12];
	ld.param.u64 	%rd28, [_Z6FDTD22PfS_S_S_S_S_S_S_S_S_S_S_S_Phmmmmdd_param_14];
	ld.param.u64 	%rd29, [_Z6FDTD22PfS_S_S_S_S_S_S_S_S_S_S_S_Phmmmmdd_param_15];
	ld.param.u64 	%rd30, [_Z6FDTD22PfS_S_S_S_S_S_S_S_S_S_S_S_Phmmmmdd_param_16];
	ld.param.u64 	%rd31, [_Z6FDTD22PfS_S_S_S_S_S_S_S_S_S_S_S_Phmmmmdd_param_17];
	cvta.to.global.u64 	%rd1, %rd37;
	cvta.to.global.u64 	%rd2, %rd32;
	cvta.to.global.u64 	%rd3, %rd36;
	cvta.to.global.u64 	%rd4, %rd33;
	cvta.to.global.u64 	%rd5, %rd34;
	cvta.to.global.u64 	%rd6, %rd38;
	cvta.to.global.u64 	%rd7, %rd35;
	mov.u32 	%r3, %tid.x;
	mov.u32 	%r4, %ctaid.x;
	mov.u32 	%r5, %ntid.x;
	mad.lo.s32 	%r6, %r4, %r5, %r3;
	cvt.u64.u32 	%rd8, %r6;
	mov.u32 	%r7, %tid.y;
	mov.u32 	%r8, %ctaid.y;
	mov.u32 	%r9, %ntid.y;
	mad.lo.s32 	%r10, %r8, %r9, %r7;
	cvt.u64.u32 	%rd9, %r10;
	mov.u32 	%r12, %tid.z;
	mov.u32 	%r13, %ctaid.z;
	mov.u32 	%r14, %ntid.z;
	mad.lo.s32 	%r15, %r13, %r14, %r12;
	cvt.u64.u32 	%rd10, %r15;
	mad.lo.s64 	%rd39, %rd29, %rd10, %rd9;
	mad.lo.s64 	%rd11, %rd39, %rd28, %rd8;
	setp.le.u64 	%p10, %rd28, %rd8;
	setp.eq.s32 	%p11, %r10, 0;
	mov.pred 	%p58, 0;
	or.pred  	%p12, %p10, %p11;
	@%p12 bra 	$L__BB0_2;
	add.s64 	%rd40, %rd29, -2;
	setp.gt.u64 	%p58, %rd40, %rd9;
$L__BB0_2:
	ld.param.u64 	%rd110, [_Z6FDTD22PfS_S_S_S_S_S_S_S_S_S_S_S_Phmmmmdd_param_13];
	cvt.u32.u64 	%r16, %rd10;
	setp.eq.s32 	%p13, %r16, 0;
	not.pred 	%p14, %p58;
	or.pred  	%p15, %p14, %p13;
	add.s64 	%rd12, %rd30, -2;
	setp.le.u64 	%p16, %rd12, %rd10;
	cvta.to.global.u64 	%rd42, %rd110;
	add.s64 	%rd13, %rd42, %rd11;
	shl.b64 	%rd43, %rd11, 2;
	add.s64 	%rd14, %rd5, %rd43;
	add.s64 	%rd15, %rd4, %rd43;
	or.pred  	%p17, %p16, %p15;
	@%p17 bra 	$L__BB0_4;
	shl.b64 	%rd44, %rd11, 2;
	add.s64 	%rd45, %rd7, %rd44;
	ld.global.f32 	%f1, [%rd45];
	ld.global.u8 	%r17, [%rd13];
	mul.wide.u32 	%rd46, %r17, 4;
	add.s64 	%rd47, %rd6, %rd46;
	ld.global.f32 	%f2, [%rd47];
	add.s64 	%rd48, %rd11, %rd28;
	shl.b64 	%rd49, %rd48, 2;
	add.s64 	%rd50, %rd5, %rd49;
	ld.global.f32 	%f3, [%rd50];
	ld.global.f32 	%f4, [%rd14];
	sub.f32 	%f5, %f3, %f4;
	mul.f32 	%f6, %f2, %f5;
	sub.f32 	%f7, %f1, %f6;
	add.s64 	%rd51, %rd11, %rd31;
	shl.b64 	%rd52, %rd51, 2;
	add.s64 	%rd53, %rd4, %rd52;
	ld.global.f32 	%f8, [%rd53];
	ld.global.f32 	%f9, [%rd15];
	sub.f32 	%f10, %f8, %f9;
	fma.rn.f32 	%f11, %f2, %f10, %f7;
	st.global.f32 	[%rd45], %f11;
$L__BB0_4:
	cvt.u32.u64 	%r18, %rd10;
	cvt.u32.u64 	%r19, %rd8;
	setp.eq.s32 	%p19, %r18, 0;
	setp.ne.s32 	%p20, %r19, 0;
	add.s64 	%rd16, %rd28, -2;
	setp.gt.u64 	%p21, %rd16, %rd8;
	and.pred  	%p3, %p20, %p21;
	not.pred 	%p22, %p3;
	setp.le.u64 	%p23, %rd29, %rd9;
	or.pred  	%p24, %p22, %p23;
	or.pred  	%p25, %p24, %p19;
	shl.b64 	%rd56, %rd11, 2;
	add.s64 	%rd17, %rd3, %rd56;
	add.s64 	%rd18, %rd2, %rd56;
	or.pred  	%p26, %p16, %p25;
	@%p26 bra 	$L__BB0_6;
	ld.global.f32 	%f12, [%rd17];
	ld.global.u8 	%r20, [%rd13];
	mul.wide.u32 	%rd57, %r20, 4;
	add.s64 	%rd58, %rd6, %rd57;
	ld.global.f32 	%f13, [%rd58];
	add.s64 	%rd59, %rd11, %rd31;
	shl.b64 	%rd60, %rd59, 2;
	add.s64 	%rd61, %rd2, %rd60;
	ld.global.f32 	%f14, [%rd61];
	ld.global.f32 	%f15, [%rd18];
	sub.f32 	%f16, %f14, %f15;
	mul.f32 	%f17, %f13, %f16;
	sub.f32 	%f18, %f12, %f17;
	ld.global.f32 	%f19, [%rd14+4];
	ld.global.f32 	%f20, [%rd14];
	sub.f32 	%f21, %f19, %f20;
	fma.rn.f32 	%f22, %f13, %f21, %f18;
	st.global.f32 	[%rd17], %f22;
$L__BB0_6:
	cvt.u32.u64 	%r21, %rd9;
	setp.eq.s32 	%p28, %r21, 0;
	mov.pred 	%p59, 0;
	or.pred  	%p30, %p28, %p22;
	@%p30 bra 	$L__BB0_8;
	add.s64 	%rd62, %rd29, -2;
	setp.gt.u64 	%p59, %rd62, %rd9;
$L__BB0_8:
	setp.le.u64 	%p31, %rd30, %rd10;
	not.pred 	%p32, %p59;
	shl.b64 	%rd64, %rd11, 2;
	add.s64 	%rd19, %rd1, %rd64;
	or.pred  	%p33, %p32, %p31;
	@%p33 bra 	$L__BB0_10;
	ld.global.f32 	%f23, [%rd19];
	ld.global.u8 	%r22, [%rd13];
	mul.wide.u32 	%rd65, %r22, 4;
	add.s64 	%rd66, %rd6, %rd65;
	ld.global.f32 	%f24, [%rd66];
	ld.global.f32 	%f25, [%rd15+4];
	ld.global.f32 	%f26, [%rd15];
	sub.f32 	%f27, %f25, %f26;
	mul.f32 	%f28, %f24, %f27;
	sub.f32 	%f29, %f23, %f28;
	add.s64 	%rd67, %rd11, %rd28;
	shl.b64 	%rd68, %rd67, 2;
	add.s64 	%rd69, %rd2, %rd68;
	ld.global.f32 	%f30, [%rd69];
	ld.global.f32 	%f31, [%rd18];
	sub.f32 	%f32, %f30, %f31;
	fma.rn.f32 	%f33, %f24, %f32, %f29;
	st.global.f32 	[%rd19], %f33;
$L__BB0_10:
	setp.le.u64 	%p35, %rd28, %rd8;
	cvt.u32.u64 	%r1, %rd9;
	setp.lt.u32 	%p36, %r1, 2;
	mov.pred 	%p60, 0;
	or.pred  	%p37, %p35, %p36;
	@%p37 bra 	$L__BB0_12;
	add.s64 	%rd71, %rd29, -2;
	setp.gt.u64 	%p60, %rd71, %rd9;
$L__BB0_12:
	setp.le.u64 	%p38, %rd12, %rd10;
	cvt.u32.u64 	%r2, %rd10;
	setp.lt.u32 	%p39, %r2, 2;
	not.pred 	%p40, %p60;
	or.pred  	%p41, %p40, %p39;
	or.pred  	%p42, %p38, %p41;
	@%p42 bra 	$L__BB0_14;
	ld.param.u64 	%rd107, [_Z6FDTD22PfS_S_S_S_S_S_S_S_S_S_S_S_Phmmmmdd_param_9];
	ld.param.u64 	%rd104, [_Z6FDTD22PfS_S_S_S_S_S_S_S_S_S_S_S_Phmmmmdd_param_6];
	ld.global.u8 	%r23, [%rd13];
	cvta.to.global.u64 	%rd73, %rd104;
	mul.wide.u32 	%rd74, %r23, 4;
	add.s64 	%rd75, %rd73, %rd74;
	ld.global.f32 	%f34, [%rd75];
	ld.global.f32 	%f35, [%rd18];
	cvta.to.global.u64 	%rd76, %rd107;
	add.s64 	%rd77, %rd76, %rd74;
	ld.global.f32 	%f36, [%rd77];
	ld.global.f32 	%f37, [%rd19];
	sub.s64 	%rd78, %rd11, %rd28;
	shl.b64 	%rd79, %rd78, 2;
	add.s64 	%rd80, %rd1, %rd79;
	ld.global.f32 	%f38, [%rd80];
	sub.f32 	%f39, %f37, %f38;
	mul.f32 	%f40, %f36, %f39;
	fma.rn.f32 	%f41, %f34, %f35, %f40;
	ld.global.f32 	%f42, [%rd17];
	sub.s64 	%rd81, %rd11, %rd31;
	shl.b64 	%rd82, %rd81, 2;
	add.s64 	%rd83, %rd3, %rd82;
	ld.global.f32 	%f43, [%rd83];
	sub.f32 	%f44, %f42, %f43;
	mul.f32 	%f45, %f36, %f44;
	sub.f32 	%f46, %f41, %f45;
	st.global.f32 	[%rd18], %f46;
$L__BB0_14:
	shl.b64 	%rd84, %rd11, 2;
	add.s64 	%rd20, %rd7, %rd84;
	cvt.u32.u64 	%r24, %rd8;
	setp.gt.u32 	%p47, %r24, 1;
	and.pred  	%p8, %p47, %p21;
	not.pred 	%p48, %p8;
	or.pred  	%p49, %p48, %p23;
	or.pred  	%p50, %p49, %p39;
	or.pred  	%p51, %p38, %p50;
	@%p51 bra 	$L__BB0_16;
	ld.param.u64 	%rd108, [_Z6FDTD22PfS_S_S_S_S_S_S_S_S_S_S_S_Phmmmmdd_param_10];
	ld.param.u64 	%rd105, [_Z6FDTD22PfS_S_S_S_S_S_S_S_S_S_S_S_Phmmmmdd_param_7];
	ld.global.u8 	%r25, [%rd13];
	cvta.to.global.u64 	%rd86, %rd105;
	mul.wide.u32 	%rd87, %r25, 4;
	add.s64 	%rd88, %rd86, %rd87;
	ld.global.f32 	%f47, [%rd88];
	ld.global.f32 	%f48, [%rd15];
	cvta.to.global.u64 	%rd89, %rd108;
	add.s64 	%rd90, %rd89, %rd87;
	ld.global.f32 	%f49, [%rd90];
	ld.global.f32 	%f50, [%rd20];
	sub.s64 	%rd91, %rd11, %rd31;
	shl.b64 	%rd92, %rd91, 2;
	add.s64 	%rd93, %rd7, %rd92;
	ld.global.f32 	%f51, [%rd93];
	sub.f32 	%f52, %f50, %f51;
	mul.f32 	%f53, %f49, %f52;
	fma.rn.f32 	%f54, %f47, %f48, %f53;
	ld.global.f32 	%f55, [%rd19];
	ld.global.f32 	%f56, [%rd19+-4];
	sub.f32 	%f57, %f55, %f56;
	mul.f32 	%f58, %f49, %f57;
	sub.f32 	%f59, %f54, %f58;
	st.global.f32 	[%rd15], %f59;
$L__BB0_16:
	setp.lt.u32 	%p52, %r1, 2;
	or.pred  	%p54, %p52, %p48;
	@%p54 bra 	$L__BB0_19;
	setp.le.u64 	%p55, %rd30, %rd10;
	add.s64 	%rd95, %rd29, -2;
	setp.le.u64 	%p56, %rd95, %rd9;
	or.pred  	%p57, %p56, %p55;
	@%p57 bra 	$L__BB0_19;
	ld.param.u64 	%rd109, [_Z6FDTD22PfS_S_S_S_S_S_S_S_S_S_S_S_Phmmmmdd_param_11];
	ld.param.u64 	%rd106, [_Z6FDTD22PfS_S_S_S_S_S_S_S_S_S_S_S_Phmmmmdd_param_8];
	ld.global.u8 	%r26, [%rd13];
	cvta.to.global.u64 	%rd96, %rd106;
	mul.wide.u32 	%rd97, %r26, 4;
	add.s64 	%rd98, %rd96, %rd97;
	ld.global.f32 	%f60, [%rd98];
	ld.global.f32 	%f61, [%rd14];
	cvta.to.global.u64 	%rd99, %rd109;
	add.s64 	%rd100, %rd99, %rd97;
	ld.global.f32 	%f62, [%rd100];
	ld.global.f32 	%f63, [%rd17];
	ld.global.f32 	%f64, [%rd17+-4];
	sub.f32 	%f65, %f63, %f64;
	mul.f32 	%f66, %f62, %f65;
	fma.rn.f32 	%f67, %f60, %f61, %f66;
	ld.global.f32 	%f68, [%rd20];
	sub.s64 	%rd101, %rd11, %rd28;
	shl.b64 	%rd102, %rd101, 2;
	add.s64 	%rd103, %rd7, %rd102;
	ld.global.f32 	%f69, [%rd103];
	sub.f32 	%f70, %f68, %f69;
	mul.f32 	%f71, %f62, %f70;
	sub.f32 	%f72, %f67, %f71;
	st.global.f32 	[%rd14], %f72;
$L__BB0_19:
	ret;

}


// ===== COMPILED SASS (sm_100) =====

	.target	sm_100

	.elftype	@"ET_EXEC"


//--------------------- .note.nv.tkinfo           --------------------------
	.section	.note.nv.tkinfo,"",@"SHT_NOTE"
	.sectionflags	@"SHF_NOTE_NV_TKINFO"
	.tkinfo
        /*0018*/ 	.word	0x00000002
        /*0030*/ 	.string	""
        /*0030*/ 	.string	"ptxas"
        /*0030*/ 	.string	"Cuda compilation tools, release 13.0, V13.0.88"
        /*0030*/ 	.string	"Build cuda_13.0.r13.0/compiler.36424714_0"
        /*0030*/ 	.string	"-arch sm_100 -m 64 "



//--------------------- .note.nv.cuinfo           --------------------------
	.section	.note.nv.cuinfo,"",@"SHT_NOTE"
	.sectionflags	@"SHF_NOTE_NV_CUINFO"
        /*0018*/ 	.short	0x0002
        /*001a*/ 	.short	0x0064
        /*001c*/ 	.short	0x0082
	.zero		2


//--------------------- .nv.info                  --------------------------
	.section	.nv.info,"",@"SHT_CUDA_INFO"
	.align	4


	//----- nvinfo : EIATTR_REGCOUNT
	.align		4
        /*0000*/ 	.byte	0x04, 0x2f
        /*0002*/ 	.short	(.L_1 - .L_0)
	.align		4
.L_0:
        /*0004*/ 	.word	index@(_Z6FDTD22PfS_S_S_S_S_S_S_S_S_S_S_S_Phmmmmdd)
        /*0008*/ 	.word	0x00000020


	//----- nvinfo : EIATTR_FRAME_SIZE
	.align		4
.L_1:
        /*000c*/ 	.byte	0x04, 0x11
        /*000e*/ 	.short	(.L_3 - .L_2)
	.align		4
.L_2:
        /*0010*/ 	.word	index@(_Z6FDTD22PfS_S_S_S_S_S_S_S_S_S_S_S_Phmmmmdd)
        /*0014*/ 	.word	0x00000000


	//----- nvinfo : EIATTR_MIN_STACK_SIZE
	.align		4
.L_3:
        /*0018*/ 	.byte	0x04, 0x12
        /*001a*/ 	.short	(.L_5 - .L_4)
	.align		4
.L_4:
        /*001c*/ 	.word	index@(_Z6FDTD22PfS_S_S_S_S_S_S_S_S_S_S_S_Phmmmmdd)
        /*0020*/ 	.word	0x00000000
.L_5:


//--------------------- .nv.compat                --------------------------
	.section	.nv.compat,"",@"SHT_CUDA_COMPAT_INFO"
	.align	4
        /*0000*/ 	.byte	0x02, 0x09, 0x00, 0x00, 0x02, 0x02, 0x01, 0x00, 0x02, 0x05, 0x05, 0x00, 0x03, 0x07, 0x01, 0x01
        /*0010*/ 	.byte	0x02, 0x03, 0x00, 0x00, 0x02, 0x06, 0x01, 0x00, 0x04, 0x0b, 0x08, 0x00, 0x09, 0x00, 0x00, 0x00
        /*0020*/ 	.byte	0x00, 0x00, 0x00, 0x00


//--------------------- .nv.info._Z6FDTD22PfS_S_S_S_S_S_S_S_S_S_S_S_Phmmmmdd --------------------------
	.section	.nv.info._Z6FDTD22PfS_S_S_S_S_S_S_S_S_S_S_S_Phmmmmdd,"",@"SHT_CUDA_INFO"
	.sectionflags	@""
	.align	4


	//----- nvinfo : EIATTR_CUDA_API_VERSION
	.align		4
        /*0000*/ 	.byte	0x04, 0x37
        /*0002*/ 	.short	(.L_7 - .L_6)
.L_6:
        /*0004*/ 	.word	0x00000082


	//----- nvinfo : EIATTR_KPARAM_INFO
	.align		4
.L_7:
        /*0008*/ 	.byte	0x04, 0x17
        /*000a*/ 	.short	(.L_9 - .L_8)
.L_8:
        /*000c*/ 	.word	0x00000000
        /*0010*/ 	.short	0x0013
        /*0012*/ 	.short	0x0098
        /*0014*/ 	.byte	0x00, 0xf0, 0x21, 0x00


	//----- nvinfo : EIATTR_KPARAM_INFO
	.align		4
.L_9:
        /*0018*/ 	.byte	0x04, 0x17
        /*001a*/ 	.short	(.L_11 - .L_10)
.L_10:
        /*001c*/ 	.word	0x00000000
        /*0020*/ 	.short	0x0012
        /*0022*/ 	.short	0x0090
        /*0024*/ 	.byte	0x00, 0xf0, 0x21, 0x00


	//----- nvinfo : EIATTR_KPARAM_INFO
	.align		4
.L_11:
        /*0028*/ 	.byte	0x04, 0x17
        /*002a*/ 	.short	(.L_13 - .L_12)
.L_12:
        /*002c*/ 	.word	0x00000000
        /*0030*/ 	.short	0x0011
        /*0032*/ 	.short	0x0088
        /*0034*/ 	.byte	0x00, 0xf0, 0x21, 0x00


	//----- nvinfo : EIATTR_KPARAM_INFO
	.align		4
.L_13:
        /*0038*/ 	.byte	0x04, 0x17
        /*003a*/ 	.short	(.L_15 - .L_14)
.L_14:
        /*003c*/ 	.word	0x00000000
        /*0040*/ 	.short	0x0010
        /*0042*/ 	.short	0x0080
        /*0044*/ 	.byte	0x00, 0xf0, 0x21, 0x00


	//----- nvinfo : EIATTR_KPARAM_INFO
	.align		4
.L_15:
        /*0048*/ 	.byte	0x04, 0x17
        /*004a*/ 	.short	(.L_17 - .L_16)
.L_16:
        /*004c*/ 	.word	0x00000000
        /*0050*/ 	.short	0x000f
        /*0052*/ 	.short	0x0078
        /*0054*/ 	.byte	0x00, 0xf0, 0x21, 0x00


	//----- nvinfo : EIATTR_KPARAM_INFO
	.align		4
.L_17:
        /*0058*/ 	.byte	0x04, 0x17
        /*005a*/ 	.short	(.L_19 - .L_18)
.L_18:
        /*005c*/ 	.word	0x00000000
        /*0060*/ 	.short	0x000e
        /*0062*/ 	.short	0x0070
        /*0064*/ 	.byte	0x00, 0xf0, 0x21, 0x00


	//----- nvinfo : EIATTR_KPARAM_INFO
	.align		4
.L_19:
        /*0068*/ 	.byte	0x04, 0x17
        /*006a*/ 	.short	(.L_21 - .L_20)
.L_20:
        /*006c*/ 	.word	0x00000000
        /*0070*/ 	.short	0x000d
        /*0072*/ 	.short	0x0068
        /*0074*/ 	.byte	0x00, 0xf5, 0x21, 0x00


	//----- nvinfo : EIATTR_KPARAM_INFO
	.align		4
.L_21:
        /*0078*/ 	.byte	0x04, 0x17
        /*007a*/ 	.short	(.L_23 - .L_22)
.L_22:
        /*007c*/ 	.word	0x00000000
        /*0080*/ 	.short	0x000c
        /*0082*/ 	.short	0x0060
        /*0084*/ 	.byte	0x00, 0xf5, 0x21, 0x00


	//----- nvinfo : EIATTR_KPARAM_INFO
	.align		4
.L_23:
        /*0088*/ 	.byte	0x04, 0x17
        /*008a*/ 	.short	(.L_25 - .L_24)
.L_24:
        /*008c*/ 	.word	0x00000000
        /*0090*/ 	.short	0x000b
        /*0092*/ 	.short	0x0058
        /*0094*/ 	.byte	0x00, 0xf5, 0x21, 0x00


	//----- nvinfo : EIATTR_KPARAM_INFO
	.align		4
.L_25:
        /*0098*/ 	.byte	0x04, 0x17
        /*009a*/ 	.short	(.L_27 - .L_26)
.L_26:
        /*009c*/ 	.word	0x00000000
        /*00a0*/ 	.short	0x000a
        /*00a2*/ 	.short	0x0050
        /*00a4*/ 	.byte	0x00, 0xf5, 0x21, 0x00


	//----- nvinfo : EIATTR_KPARAM_INFO
	.align		4
.L_27:
        /*00a8*/ 	.byte	0x04, 0x17
        /*00aa*/ 	.short	(.L_29 - .L_28)
.L_28:
        /*00ac*/ 	.word	0x00000000
        /*00b0*/ 	.short	0x0009
        /*00b2*/ 	.short	0x0048
        /*00b4*/ 	.byte	0x00, 0xf5, 0x21, 0x00


	//----- nvinfo : EIATTR_KPARAM_INFO
	.align		4
.L_29:
        /*00b8*/ 	.byte	0x04, 0x17
        /*00ba*/ 	.short	(.L_31 - .L_30)
.L_30:
        /*00bc*/ 	.word	0x00000000
        /*00c0*/ 	.short	0x0008
        /*00c2*/ 	.short	0x0040
        /*00c4*/ 	.byte	0x00, 0xf5, 0x21, 0x00


	//----- nvinfo : EIATTR_KPARAM_INFO
	.align		4
.L_31:
        /*00c8*/ 	.byte	0x04, 0x17
        /*00ca*/ 	.short	(.L_33 - .L_32)
.L_32:
        /*00cc*/ 	.word	0x00000000
        /*00d0*/ 	.short	0x0007
        /*00d2*/ 	.short	0x0038
        /*00d4*/ 	.byte	0x00, 0xf5, 0x21, 0x00


	//----- nvinfo : EIATTR_KPARAM_INFO
	.align		4
.L_33:
        /*00d8*/ 	.byte	0x04, 0x17
        /*00da*/ 	.short	(.L_35 - .L_34)
.L_34:
        /*00dc*/ 	.word	0x00000000
        /*00e0*/ 	.short	0x0006
        /*00e2*/ 	.short	0x0030
        /*00e4*/ 	.byte	0x00, 0xf5, 0x21, 0x00


	//----- nvinfo : EIATTR_KPARAM_INFO
	.align		4
.L_35:
        /*00e8*/ 	.byte	0x04, 0x17
        /*00ea*/ 	.short	(.L_37 - .L_36)
.L_36:
        /*00ec*/ 	.word	0x00000000
        /*00f0*/ 	.short	0x0005
        /*00f2*/ 	.short	0x0028
        /*00f4*/ 	.byte	0x00, 0xf5, 0x21, 0x00


	//----- nvinfo : EIATTR_KPARAM_INFO
	.align		4
.L_37:
        /*00f8*/ 	.byte	0x04, 0x17
        /*00fa*/ 	.short	(.L_39 - .L_38)
.L_38:
        /*00fc*/ 	.word	0x00000000
        /*0100*/ 	.short	0x0004
        /*0102*/ 	.short	0x0020
        /*0104*/ 	.byte	0x00, 0xf5, 0x21, 0x00


	//----- nvinfo : EIATTR_KPARAM_INFO
	.align		4
.L_39:
        /*0108*/ 	.byte	0x04, 0x17
        /*010a*/ 	.short	(.L_41 - .L_40)
.L_40:
        /*010c*/ 	.word	0x00000000
        /*0110*/ 	.short	0x0003
        /*0112*/ 	.short	0x0018
        /*0114*/ 	.byte	0x00, 0xf5, 0x21, 0x00


	//----- nvinfo : EIATTR_KPARAM_INFO
	.align		4
.L_41:
        /*0118*/ 	.byte	0x04, 0x17
        /*011a*/ 	.short	(.L_43 - .L_42)
.L_42:
        /*011c*/ 	.word	0x00000000
        /*0120*/ 	.short	0x0002
        /*0122*/ 	.short	0x0010
        /*0124*/ 	.byte	0x00, 0xf5, 0x21, 0x00


	//----- nvinfo : EIATTR_KPARAM_INFO
	.align		4
.L_43:
        /*0128*/ 	.byte	0x04, 0x17
        /*012a*/ 	.short	(.L_45 - .L_44)
.L_44:
        /*012c*/ 	.word	0x00000000
        /*0130*/ 	.short	0x0001
        /*0132*/ 	.short	0x0008
        /*0134*/ 	.byte	0x00, 0xf5, 0x21, 0x00


	//----- nvinfo : EIATTR_KPARAM_INFO
	.align		4
.L_45:
        /*0138*/ 	.byte	0x04, 0x17
        /*013a*/ 	.short	(.L_47 - .L_46)
.L_46:
        /*013c*/ 	.word	0x00000000
        /*0140*/ 	.short	0x0000
        /*0142*/ 	.short	0x0000
        /*0144*/ 	.byte	0x00, 0xf5, 0x21, 0x00


	//----- nvinfo : EIATTR_SPARSE_MMA_MASK
	.align		4
.L_47:
        /*0148*/ 	.byte	0x03, 0x50
        /*014a*/ 	.short	0x0000


	//----- nvinfo : EIATTR_MAXREG_COUNT
	.align		4
        /*014c*/ 	.byte	0x03, 0x1b
        /*014e*/ 	.short	0x00ff


	//----- nvinfo : EIATTR_MERCURY_ISA_VERSION
	.align		4
        /*0150*/ 	.byte	0x03, 0x5f
        /*0152*/ 	.short	0x0101


	//----- nvinfo : EIATTR_VRC_CTA_INIT_COUNT
	.align		4
        /*0154*/ 	.byte	0x02, 0x4a
	.zero		1
	.zero		1


	//----- nvinfo : EIATTR_EXIT_INSTR_OFFSETS
	.align		4
        /*0158*/ 	.byte	0x04, 0x1c
        /*015a*/ 	.short	(.L_49 - .L_48)


	//   ....[0]....
.L_48:
        /*015c*/ 	.word	0x00000dc0


	//   ....[1]....
        /*0160*/ 	.word	0x00000e20


	//   ....[2]....
        /*0164*/ 	.word	0x00000f90


	//----- nvinfo : EIATTR_CRS_STACK_SIZE
	.align		4
.L_49:
        /*0168*/ 	.byte	0x04, 0x1e
        /*016a*/ 	.short	(.L_51 - .L_50)
.L_50:
        /*016c*/ 	.word	0x00000000


	//----- nvinfo : EIATTR_CBANK_PARAM_SIZE
	.align		4
.L_51:
        /*0170*/ 	.byte	0x03, 0x19
        /*0172*/ 	.short	0x00a0


	//----- nvinfo : EIATTR_PARAM_CBANK
	.align		4
        /*0174*/ 	.byte	0x04, 0x0a
        /*0176*/ 	.short	(.L_53 - .L_52)
	.align		4
.L_52:
        /*0178*/ 	.word	index@(.nv.constant0._Z6FDTD22PfS_S_S_S_S_S_S_S_S_S_S_S_Phmmmmdd)
        /*017c*/ 	.short	0x0380
        /*017e*/ 	.short	0x00a0


	//----- nvinfo : EIATTR_SW_WAR
	.align		4
.L_53:
        /*0180*/ 	.byte	0x04, 0x36
        /*0182*/ 	.short	(.L_55 - .L_54)
.L_54:
        /*0184*/ 	.word	0x00000008
.L_55:


//--------------------- .nv.callgraph             --------------------------
	.section	.nv.callgraph,"",@"SHT_CUDA_CALLGRAPH"
	.align	4
	.sectionentsize	8
	.align		4
        /*0000*/ 	.word	0x00000000
	.align		4
        /*0004*/ 	.word	0xffffffff
	.align		4
        /*0008*/ 	.word	0x00000000
	.align		4
        /*000c*/ 	.word	0xfffffffe
	.align		4
        /*0010*/ 	.word	0x00000000
	.align		4
        /*0014*/ 	.word	0xfffffffd
	.align		4
        /*0018*/ 	.word	0x00000000
	.align		4
        /*001c*/ 	.word	0xfffffffc


//--------------------- .text._Z6FDTD22PfS_S_S_S_S_S_S_S_S_S_S_S_Phmmmmdd --------------------------
	.section	.text._Z6FDTD22PfS_S_S_S_S_S_S_S_S_S_S_S_Phmmmmdd,"ax",@progbits
	.align	128
        .global         _Z6FDTD22PfS_S_S_S_S_S_S_S_S_S_S_S_Phmmmmdd
        .type           _Z6FDTD22PfS_S_S_S_S_S_S_S_S_S_S_S_Phmmmmdd,@function
        .size           _Z6FDTD22PfS_S_S_S_S_S_S_S_S_S_S_S_Phmmmmdd,(.L_x_7 - _Z6FDTD22PfS_S_S_S_S_S_S_S_S_S_S_S_Phmmmmdd)
        .other          _Z6FDTD22PfS_S_S_S_S_S_S_S_S_S_S_S_Phmmmmdd,@"STO_CUDA_ENTRY STV_DEFAULT"
_Z6FDTD22PfS_S_S_S_S_S_S_S_S_S_S_S_Phmmmmdd:
.text._Z6FDTD22PfS_S_S_S_S_S_S_S_S_S_S_S_Phmmmmdd:
[----:B------:R-:W-:Y:S01]  /*0000*/  LDC R1, c[0x0][0x37c] ;  /* 0x0000df00ff017b82 */ /* 0x000fe20000000800 */
[----:B------:R-:W0:Y:S07]  /*0010*/  S2R R22, SR_TID.X ;  /* 0x0000000000167919 */ /* 0x000e2e0000002100 */
[----:B------:R-:W0:Y:S01]  /*0020*/  LDC R23, c[0x0][0x360] ;  /* 0x0000d800ff177b82 */ /* 0x000e220000000800 */
[----:B------:R-:W-:Y:S01]  /*0030*/  IMAD.MOV.U32 R2, RZ, RZ, -0x2 ;  /* 0xfffffffeff027424 */ /* 0x000fe200078e00ff */
[----:B------:R-:W-:Y:S01]  /*0040*/  PLOP3.LUT P6, PT, PT, PT, PT, 0x8, 0x80 ;  /* 0x000000000080781c */ /* 0x000fe20003fce170 */
[----:B------:R-:W1:Y:S01]  /*0050*/  S2R R8, SR_TID.Y ;  /* 0x0000000000087919 */ /* 0x000e620000002200 */
[----:B------:R-:W-:Y:S01]  /*0060*/  IMAD.MOV.U32 R3, RZ, RZ, -0x1 ;  /* 0xffffffffff037424 */ /* 0x000fe200078e00ff */
[----:B------:R-:W2:Y:S01]  /*0070*/  LDCU.64 UR8, c[0x0][0x400] ;  /* 0x00008000ff0877ac */ /* 0x000ea20008000a00 */
[----:B------:R-:W-:Y:S01]  /*0080*/  BSSY.RECONVERGENT B0, `(.L_x_0) ;  /* 0x000005f000007945 */ /* 0x000fe20003800200 */
[----:B------:R-:W3:Y:S01]  /*0090*/  S2R R0, SR_TID.Z ;  /* 0x0000000000007919 */ /* 0x000ee20000002300 */
[----:B------:R-:W0:Y:S01]  /*00a0*/  S2UR UR4, SR_CTAID.X ;  /* 0x00000000000479c3 */ /* 0x000e220000002500 */
[----:B------:R-:W4:Y:S01]  /*00b0*/  LDCU.64 UR10, c[0x0][0x390] ;  /* 0x00007200ff0a77ac */ /* 0x000f220008000a00 */
[----:B------:R-:W5:Y:S06]  /*00c0*/  LDCU.64 UR12, c[0x0][0x388] ;  /* 0x00007100ff0c77ac */ /* 0x000f6c0008000a00 */
[----:B------:R-:W1:Y:S01]  /*00d0*/  S2UR UR5, SR_CTAID.Y ;  /* 0x00000000000579c3 */ /* 0x000e620000002600 */
[----:B--2---:R-:W-:-:S07]  /*00e0*/  UIADD3 UR6, UP0, UPT, UR8, -0x2, URZ ;  /* 0xfffffffe08067890 */ /* 0x004fce000ff1e0ff */
[----:B------:R-:W1:Y:S01]  /*00f0*/  LDC R9, c[0x0][0x364] ;  /* 0x0000d900ff097b82 */ /* 0x000e620000000800 */
[----:B------:R-:W-:-:S07]  /*0100*/  UIADD3.X UR7, UPT, UPT, UR9, -0x1, URZ, UP0, !UPT ;  /* 0xffffffff09077890 */ /* 0x000fce00087fe4ff */
[----:B------:R-:W2:Y:S01]  /*0110*/  LDC.64 R4, c[0x0][0x3f0] ;  /* 0x0000fc00ff047b82 */ /* 0x000ea20000000a00 */
[----:B0-----:R-:W-:Y:S02]  /*0120*/  IMAD R22, R23, UR4, R22 ;  /* 0x0000000417167c24 */ /* 0x001fe4000f8e0216 */
[----:B------:R-:W-:Y:S02]  /*0130*/  IMAD.MOV.U32 R23, RZ, RZ, RZ ;  /* 0x000000ffff177224 */ /* 0x000fe400078e00ff */
[----:B------:R-:W-:Y:S02]  /*0140*/  IMAD.U32 R18, RZ, RZ, UR7 ;  /* 0x00000007ff127e24 */ /* 0x000fe4000f8e00ff */
[----:B------:R-:W-:Y:S01]  /*0150*/  IMAD.U32 R19, RZ, RZ, UR7 ;  /* 0x00000007ff137e24 */ /* 0x000fe2000f8e00ff */
[----:B------:R-:W0:Y:S01]  /*0160*/  LDC.64 R6, c[0x0][0x3f8] ;  /* 0x0000fe00ff067b82 */ /* 0x000e220000000a00 */
[----:B-1----:R-:W-:-:S07]  /*0170*/  IMAD R8, R9, UR5, R8 ;  /* 0x0000000509087c24 */ /* 0x002fce000f8e0208 */
[----:B------:R-:W3:Y:S01]  /*0180*/  S2UR UR4, SR_CTAID.Z ;  /* 0x00000000000479c3 */ /* 0x000ee20000002700 */
[C---:B------:R-:W-:Y:S02]  /*0190*/  ISETP.NE.AND P1, PT, R8.reuse, RZ, PT ;  /* 0x000000ff0800720c */ /* 0x040fe40003f25270 */
[----:B------:R-:W-:-:S05]  /*01a0*/  ISETP.GE.U32.AND P2, PT, R8, 0x2, PT ;  /* 0x000000020800780c */ /* 0x000fca0003f46070 */
[----:B------:R-:W3:Y:S01]  /*01b0*/  LDC R9, c[0x0][0x368] ;  /* 0x0000da00ff097b82 */ /* 0x000ee20000000800 */
[----:B--2---:R-:W-:Y:S02]  /*01c0*/  ISETP.GE.U32.AND P0, PT, R22, R4, PT ;  /* 0x000000041600720c */ /* 0x004fe40003f06070 */
[----:B------:R-:W-:Y:S02]  /*01d0*/  IADD3 R11, P4, PT, R4, -0x2, RZ ;  /* 0xfffffffe040b7810 */ /* 0x000fe40007f9e0ff */
[-C--:B------:R-:W-:Y:S02]  /*01e0*/  ISETP.GE.U32.OR.EX P1, PT, RZ, R5.reuse, !P1, P0 ;  /* 0x00000005ff00720c */ /* 0x080fe40004f26500 */
[----:B------:R-:W-:Y:S01]  /*01f0*/  ISETP.GT.U32.AND P3, PT, R11, R22, PT ;  /* 0x000000160b00720c */ /* 0x000fe20003f64070 */
[----:B0-----:R-:W-:Y:S01]  /*0200*/  IMAD.WIDE.U32 R2, R6, 0x1, R2 ;  /* 0x0000000106027825 */ /* 0x001fe200078e0002 */
[----:B------:R-:W-:Y:S02]  /*0210*/  IADD3.X R10, PT, PT, R5, -0x1, RZ, P4, !PT ;  /* 0xffffffff050a7810 */ /* 0x000fe400027fe4ff */
[----:B------:R-:W-:Y:S01]  /*0220*/  ISETP.GE.U32.OR.EX P2, PT, RZ, R5, !P2, P0 ;  /* 0x00000005ff00720c */ /* 0x000fe20005746500 */
[----:B------:R-:W-:Y:S01]  /*0230*/  IMAD.IADD R3, R3, 0x1, R7 ;  /* 0x0000000103037824 */ /* 0x000fe200078e0207 */
[----:B------:R-:W-:-:S04]  /*0240*/  ISETP.GT.U32.AND.EX P0, PT, R10, RZ, PT, P3 ;  /* 0x000000ff0a00720c */ /* 0x000fc80003f04130 */
[----:B------:R-:W-:Y:S02]  /*0250*/  ISETP.NE.AND P5, PT, R22, RZ, P0 ;  /* 0x000000ff1600720c */ /* 0x000fe400007a5270 */
[----:B------:R-:W-:-:S04]  /*0260*/  @!P1 ISETP.GT.U32.AND P3, PT, R2, R8, PT ;  /* 0x000000080200920c */ /* 0x000fc80003f64070 */
[----:B------:R-:W-:Y:S01]  /*0270*/  @!P1 ISETP.GT.U32.AND.EX P6, PT, R3, RZ, PT, P3 ;  /* 0x000000ff0300920c */ /* 0x000fe20003fc4130 */
[----:B---3--:R-:W-:Y:S01]  /*0280*/  IMAD R2, R9, UR4, R0 ;  /* 0x0000000409027c24 */ /* 0x008fe2000f8e0200 */
[----:B------:R-:W-:Y:S01]  /*0290*/  ISETP.EQ.OR P3, PT, R8, RZ, !P5 ;  /* 0x000000ff0800720c */ /* 0x000fe20006f62670 */
[----:B------:R-:W-:Y:S01]  /*02a0*/  IMAD.MOV.U32 R9, RZ, RZ, RZ ;  /* 0x000000ffff097224 */ /* 0x000fe200078e00ff */
[----:B------:R-:W-:Y:S01]  /*02b0*/  @!P2 IADD3 R3, P1, PT, R6, -0x2, RZ ;  /* 0xfffffffe0603a810 */ /* 0x000fe20007f3e0ff */
[----:B------:R-:W0:Y:S01]  /*02c0*/  LDCU.64 UR4, c[0x0][0x3e8] ;  /* 0x00007d00ff0477ac */ /* 0x000e220008000a00 */
[C---:B------:R-:W-:Y:S01]  /*02d0*/  ISETP.EQ.OR P6, PT, R2.reuse, RZ, !P6 ;  /* 0x000000ff0200720c */ /* 0x040fe200077c2670 */
[C---:B------:R-:W-:Y:S01]  /*02e0*/  IMAD.WIDE.U32 R12, R2.reuse, R6, R8 ;  /* 0x00000006020c7225 */ /* 0x040fe200078e0008 */
[----:B------:R-:W-:Y:S02]  /*02f0*/  @!P2 ISETP.GT.U32.AND P4, PT, R3, R8, PT ;  /* 0x000000080300a20c */ /* 0x000fe40003f84070 */
[----:B------:R-:W-:Y:S01]  /*0300*/  @!P2 IADD3.X R3, PT, PT, R7, -0x1, RZ, P1, !PT ;  /* 0xffffffff0703a810 */ /* 0x000fe20000ffe4ff */
[----:B------:R-:W-:Y:S01]  /*0310*/  IMAD R11, R2, R7, R13 ;  /* 0x00000007020b7224 */ /* 0x000fe200078e020d */
[----:B------:R-:W-:-:S02]  /*0320*/  PLOP3.LUT P1, PT, PT, PT, PT, 0x8, 0x80 ;  /* 0x000000000080781c */ /* 0x000fc40003f2e170 */
[----:B------:R-:W-:Y:S01]  /*0330*/  @!P2 ISETP.GT.U32.AND.EX P1, PT, R3, RZ, PT, P4 ;  /* 0x000000ff0300a20c */ /* 0x000fe20003f24140 */
[-C--:B------:R-:W-:Y:S01]  /*0340*/  IMAD R0, R11, R4.reuse, RZ ;  /* 0x000000040b007224 */ /* 0x080fe200078e02ff */
[----:B------:R-:W-:Y:S01]  /*0350*/  @!P3 IADD3 R3, P2, PT, R6, -0x2, RZ ;  /* 0xfffffffe0603b810 */ /* 0x000fe20007f5e0ff */
[----:B------:R-:W-:-:S03]  /*0360*/  IMAD.WIDE.U32 R10, R12, R4, R22 ;  /* 0x000000040c0a7225 */ /* 0x000fc600078e0016 */
[----:B------:R-:W-:Y:S01]  /*0370*/  @!P3 ISETP.GT.U32.AND P4, PT, R3, R8, PT ;  /* 0x000000080300b20c */ /* 0x000fe20003f84070 */
[----:B------:R-:W-:Y:S01]  /*0380*/  IMAD R13, R12, R5, R0 ;  /* 0x000000050c0d7224 */ /* 0x000fe200078e0200 */
[----:B------:R-:W-:Y:S01]  /*0390*/  @!P3 IADD3.X R3, PT, PT, R7, -0x1, RZ, P2, !PT ;  /* 0xffffffff0703b810 */ /* 0x000fe200017fe4ff */
[----:B------:R-:W-:Y:S01]  /*03a0*/  IMAD.SHL.U32 R20, R10, 0x4, RZ ;  /* 0x000000040a147824 */ /* 0x000fe200078e00ff */
[----:B------:R-:W-:Y:S01]  /*03b0*/  PLOP3.LUT P2, PT, PT, PT, PT, 0x8, 0x80 ;  /* 0x000000000080781c */ /* 0x000fe20003f4e170 */
[----:B------:R-:W-:Y:S01]  /*03c0*/  IMAD.IADD R0, R11, 0x1, R13 ;  /* 0x000000010b007824 */ /* 0x000fe200078e020d */
[----:B------:R-:W-:Y:S02]  /*03d0*/  @!P3 ISETP.GT.U32.AND.EX P2, PT, R3, RZ, PT, P4 ;  /* 0x000000ff0300b20c */ /* 0x000fe40003f44140 */
[----:B----4-:R-:W-:Y:S02]  /*03e0*/  IADD3 R14, P4, PT, R20, UR10, RZ ;  /* 0x0000000a140e7c10 */ /* 0x010fe4000ff9e0ff */
[----:B------:R-:W-:-:S02]  /*03f0*/  SHF.L.U64.HI R3, R10, 0x2, R0 ;  /* 0x000000020a037819 */ /* 0x000fc40000010200 */
[----:B0-----:R-:W-:Y:S02]  /*0400*/  IADD3 R12, P3, PT, R10, UR4, RZ ;  /* 0x000000040a0c7c10 */ /* 0x001fe4000ff7e0ff */
[C---:B------:R-:W-:Y:S02]  /*0410*/  IADD3.X R15, PT, PT, R3.reuse, UR11, RZ, P4, !PT ;  /* 0x0000000b030f7c10 */ /* 0x040fe4000a7fe4ff */
[----:B-----5:R-:W-:Y:S02]  /*0420*/  IADD3 R16, P4, PT, R20, UR12, RZ ;  /* 0x0000000c14107c10 */ /* 0x020fe4000ff9e0ff */
[----:B------:R-:W-:Y:S01]  /*0430*/  IADD3.X R13, PT, PT, R0, UR5, RZ, P3, !PT ;  /* 0x00000005000d7c10 */ /* 0x000fe20009ffe4ff */
[----:B------:R-:W0:Y:S01]  /*0440*/  LDCU.64 UR4, c[0x0][0x358] ;  /* 0x00006b00ff0477ac */ /* 0x000e220008000a00 */
[----:B------:R-:W-:Y:S02]  /*0450*/  IADD3.X R17, PT, PT, R3, UR13, RZ, P4, !PT ;  /* 0x0000000d03117c10 */ /* 0x000fe4000a7fe4ff */
[----:B------:R-:W-:-:S02]  /*0460*/  ISETP.GE.U32.AND P4, PT, R2, UR6, PT ;  /* 0x0000000602007c0c */ /* 0x000fc4000bf86070 */
[----:B------:R-:W-:Y:S02]  /*0470*/  ISETP.GE.U32.AND P3, PT, R8, R6, PT ;  /* 0x000000060800720c */ /* 0x000fe40003f66070 */
[----:B------:R-:W-:Y:S02]  /*0480*/  ISETP.LE.U32.OR.EX P6, PT, R18, RZ, P6, P4 ;  /* 0x000000ff1200720c */ /* 0x000fe400037c3540 */
[----:B------:R-:W-:-:S04]  /*0490*/  ISETP.GE.U32.OR.EX P5, PT, RZ, R7, !P5, P3 ;  /* 0x00000007ff00720c */ /* 0x000fc80006fa6530 */
[----:B------:R-:W-:-:S04]  /*04a0*/  ISETP.EQ.OR P5, PT, R2, RZ, P5 ;  /* 0x000000ff0200720c */ /* 0x000fc80002fa2670 */
[----:B------:R-:W-:-:S03]  /*04b0*/  ISETP.LE.U32.OR.EX P5, PT, R19, RZ, P5, P4 ;  /* 0x000000ff1300720c */ /* 0x000fc60002fa3540 */
[----:B0-----:R-:W-:Y:S10]  /*04c0*/  @P6 BRA `(.L_x_1) ;  /* 0x0000000000686947 */ /* 0x001ff40003800000 */
[----:B------:R-:W2:Y:S01]  /*04d0*/  LDG.E.U8 R21, desc[UR4][R12.64] ;  /* 0x000000040c157981 */ /* 0x000ea2000c1e1100 */
[----:B------:R-:W0:Y:S01]  /*04e0*/  LDCU.64 UR16, c[0x0][0x408] ;  /* 0x00008100ff1077ac */ /* 0x000e220008000a00 */
[----:B------:R-:W2:Y:S01]  /*04f0*/  LDC.64 R18, c[0x0][0x3e0] ;  /* 0x0000f800ff127b82 */ /* 0x000ea20000000a00 */
[----:B------:R-:W-:Y:S01]  /*0500*/  IADD3 R24, P6, PT, R10, R4, RZ ;  /* 0x000000040a187210 */ /* 0x000fe20007fde0ff */
[----:B------:R-:W1:Y:S04]  /*0510*/  LDCU.64 UR14, c[0x0][0x398] ;  /* 0x00007300ff0e77ac */ /* 0x000e680008000a00 */
[----:B------:R-:W-:Y:S01]  /*0520*/  IMAD.X R25, R0, 0x1, R5, P6 ;  /* 0x0000000100197824 */ /* 0x000fe200030e0605 */
[----:B------:R-:W-:-:S04]  /*0530*/  LEA R26, P6, R24, UR10, 0x2 ;  /* 0x0000000a181a7c11 */ /* 0x000fc8000f8c10ff */
[----:B------:R-:W-:-:S05]  /*0540*/  LEA.HI.X R27, R24, UR11, R25, 0x2, P6 ;  /* 0x0000000b181b7c11 */ /* 0x000fca000b0f1419 */
[----:B------:R-:W3:Y:S01]  /*0550*/  LDG.E R26, desc[UR4][R26.64] ;  /* 0x000000041a1a7981 */ /* 0x000ee2000c1e1900 */
[----:B0-----:R-:W-:-:S04]  /*0560*/  IADD3 R25, P6, PT, R10, UR16, RZ ;  /* 0x000000100a197c10 */ /* 0x001fc8000ffde0ff */
[----:B------:R-:W-:Y:S02]  /*0570*/  IADD3.X R28, PT, PT, R0, UR17, RZ, P6, !PT ;  /* 0x00000011001c7c10 */ /* 0x000fe4000b7fe4ff */
[----:B------:R-:W-:-:S04]  /*0580*/  LEA R24, P6, R25, UR12, 0x2 ;  /* 0x0000000c19187c11 */ /* 0x000fc8000f8c10ff */
[----:B------:R-:W-:Y:S02]  /*0590*/  LEA.HI.X R25, R25, UR13, R28, 0x2, P6 ;  /* 0x0000000d19197c11 */ /* 0x000fe4000b0f141c */
[----:B-1----:R-:W-:-:S03]  /*05a0*/  LEA R28, P6, R10, UR14, 0x2 ;  /* 0x0000000e0a1c7c11 */ /* 0x002fc6000f8c10ff */
[----:B------:R-:W4:Y:S01]  /*05b0*/  LDG.E R24, desc[UR4][R24.64] ;  /* 0x0000000418187981 */ /* 0x000f22000c1e1900 */
[----:B------:R-:W-:-:S03]  /*05c0*/  LEA.HI.X R29, R10, UR15, R0, 0x2, P6 ;  /* 0x0000000f0a1d7c11 */ /* 0x000fc6000b0f1400 */
[----:B------:R-:W4:Y:S01]  /*05d0*/  LDG.E R25, desc[UR4][R16.64] ;  /* 0x0000000410197981 */ /* 0x000f22000c1e1900 */
[----:B--2---:R-:W-:-:S03]  /*05e0*/  IMAD.WIDE.U32 R18, R21, 0x4, R18 ;  /* 0x0000000415127825 */ /* 0x004fc600078e0012 */
[----:B------:R-:W2:Y:S04]  /*05f0*/  LDG.E R21, desc[UR4][R28.64] ;  /* 0x000000041c157981 */ /* 0x000ea8000c1e1900 */
[----:B------:R3:W2:Y:S04]  /*0600*/  LDG.E R18, desc[UR4][R18.64] ;  /* 0x0000000412127981 */ /* 0x0006a8000c1e1900 */
[----:B------:R-:W3:Y:S01]  /*0610*/  LDG.E R19, desc[UR4][R14.64] ;  /* 0x000000040e137981 */ /* 0x000ee2000c1e1900 */
[----:B----4-:R-:W-:Y:S01]  /*0620*/  FADD R24, R24, -R25 ;  /* 0x8000001918187221 */ /* 0x010fe20000000000 */
[----:B---3--:R-:W-:-:S04]  /*0630*/  FADD R19, R26, -R19 ;  /* 0x800000131a137221 */ /* 0x008fc80000000000 */
[----:B--2---:R-:W-:-:S04]  /*0640*/  FFMA R21, -R18, R19, R21 ;  /* 0x0000001312157223 */ /* 0x004fc80000000115 */
[----:B------:R-:W-:-:S05]  /*0650*/  FFMA R21, R18, R24, R21 ;  /* 0x0000001812157223 */ /* 0x000fca0000000015 */
[----:B------:R0:W-:Y:S02]  /*0660*/  STG.E desc[UR4][R28.64], R21 ;  /* 0x000000151c007986 */ /* 0x0001e4000c101904 */
.L_x_1:
[----:B------:R-:W-:Y:S05]  /*0670*/  BSYNC.RECONVERGENT B0 ;  /* 0x0000000000007941 */ /* 0x000fea0003800200 */
.L_x_0:
[----:B0-----:R-:W2:Y:S01]  /*0680*/  @!P5 LDG.E.U8 R21, desc[UR4][R12.64] ;  /* 0x000000040c15d981 */ /* 0x001ea2000c1e1100 */
[----:B------:R-:W0:Y:S01]  /*0690*/  @!P5 LDC.64 R18, c[0x0][0x408] ;  /* 0x00010200ff12db82 */ /* 0x000e220000000a00 */
[----:B------:R-:W1:Y:S02]  /*06a0*/  LDCU.64 UR12, c[0x0][0x380] ;  /* 0x00007000ff0c77ac */ /* 0x000e640008000a00 */
[----:B------:R-:W3:Y:S01]  /*06b0*/  @!P5 LDG.E R28, desc[UR4][R14.64] ;  /* 0x000000040e1cd981 */ /* 0x000ee2000c1e1900 */
[----:B------:R-:W4:Y:S04]  /*06c0*/  LDCU.64 UR10, c[0x0][0x3a0] ;  /* 0x00007400ff0a77ac */ /* 0x000f280008000a00 */
[----:B------:R-:W2:Y:S01]  /*06d0*/  @!P5 LDC.64 R26, c[0x0][0x3e0] ;  /* 0x0000f800ff1adb82 */ /* 0x000ea20000000a00 */
[----:B------:R-:W-:Y:S01]  /*06e0*/  ISETP.GT.U32.AND P0, PT, R22, 0x1, P0 ;  /* 0x000000011600780c */ /* 0x000fe20000704070 */
[----:B------:R-:W5:Y:S01]  /*06f0*/  LDCU.64 UR16, c[0x0][0x398] ;  /* 0x00007300ff1077ac */ /* 0x000f620008000a00 */
[----:B0-----:R-:W-:-:S05]  /*0700*/  @!P5 IADD3 R18, P6, PT, R10, R18, RZ ;  /* 0x000000120a12d210 */ /* 0x001fca0007fde0ff */
[----:B------:R-:W-:Y:S01]  /*0710*/  @!P5 IMAD.X R19, R0, 0x1, R19, P6 ;  /* 0x000000010013d824 */ /* 0x000fe200030e0613 */
[----:B-1----:R-:W-:-:S04]  /*0720*/  @!P5 LEA R24, P6, R18, UR12, 0x2 ;  /* 0x0000000c1218dc11 */ /* 0x002fc8000f8c10ff */
[----:B------:R-:W-:Y:S02]  /*0730*/  @!P5 LEA.HI.X R25, R18, UR13, R19, 0x2, P6 ;  /* 0x0000000d1219dc11 */ /* 0x000fe4000b0f1413 */
[----:B----4-:R-:W-:-:S03]  /*0740*/  IADD3 R18, P6, PT, R20, UR10, RZ ;  /* 0x0000000a14127c10 */ /* 0x010fc6000ffde0ff */
[----:B------:R-:W4:Y:S01]  /*0750*/  @!P5 LDG.E R24, desc[UR4][R24.64] ;  /* 0x000000041818d981 */ /* 0x000f22000c1e1900 */
[----:B------:R-:W-:Y:S02]  /*0760*/  IADD3.X R19, PT, PT, R3, UR11, RZ, P6, !PT ;  /* 0x0000000b03137c10 */ /* 0x000fe4000b7fe4ff */
[----:B------:R-:W-:Y:S01]  /*0770*/  IADD3 R20, P6, PT, R20, UR12, RZ ;  /* 0x0000000c14147c10 */ /* 0x000fe2000ffde0ff */
[----:B--2---:R-:W-:-:S03]  /*0780*/  @!P5 IMAD.WIDE.U32 R26, R21, 0x4, R26 ;  /* 0x00000004151ad825 */ /* 0x004fc600078e001a */
[----:B------:R-:W-:Y:S02]  /*0790*/  IADD3.X R21, PT, PT, R3, UR13, RZ, P6, !PT ;  /* 0x0000000d03157c10 */ /* 0x000fe4000b7fe4ff */
[----:B------:R-:W2:Y:S04]  /*07a0*/  @!P5 LDG.E R3, desc[UR4][R18.64] ;  /* 0x000000041203d981 */ /* 0x000ea8000c1e1900 */
[----:B------:R-:W4:Y:S04]  /*07b0*/  @!P5 LDG.E R23, desc[UR4][R20.64] ;  /* 0x000000041417d981 */ /* 0x000f28000c1e1900 */
[----:B------:R-:W2:Y:S01]  /*07c0*/  @!P5 LDG.E R26, desc[UR4][R26.64] ;  /* 0x000000041a1ad981 */ /* 0x000ea2000c1e1900 */
[----:B----4-:R-:W-:-:S04]  /*07d0*/  @!P5 FADD R23, R24, -R23 ;  /* 0x800000171817d221 */ /* 0x010fc80000000000 */
[----:B--2---:R-:W-:Y:S02]  /*07e0*/  @!P5 FFMA R3, -R26, R23, R3 ;  /* 0x000000171a03d223 */ /* 0x004fe40000000103 */
[----:B------:R-:W3:Y:S01]  /*07f0*/  @!P5 LDG.E R23, desc[UR4][R14.64+0x4] ;  /* 0x000004040e17d981 */ /* 0x000ee2000c1e1900 */
[----:B------:R-:W-:-:S04]  /*0800*/  ISETP.GE.U32.AND P6, PT, R2, UR8, PT ;  /* 0x0000000802007c0c */ /* 0x000fc8000bfc6070 */
[----:B------:R-:W-:Y:S01]  /*0810*/  ISETP.GE.U32.OR.EX P2, PT, RZ, UR9, !P2, P6 ;  /* 0x00000009ff007c0c */ /* 0x000fe2000d746560 */
[----:B---3--:R-:W-:-:S04]  /*0820*/  @!P5 FADD R23, R23, -R28 ;  /* 0x8000001c1717d221 */ /* 0x008fc80000000000 */
[----:B------:R-:W-:-:S05]  /*0830*/  @!P5 FFMA R29, R26, R23, R3 ;  /* 0x000000171a1dd223 */ /* 0x000fca0000000003 */
[----:B------:R0:W-:Y:S04]  /*0840*/  @!P5 STG.E desc[UR4][R18.64], R29 ;  /* 0x0000001d1200d986 */ /* 0x0001e8000c101904 */
[----:B------:R-:W2:Y:S04]  /*0850*/  @!P2 LDG.E.U8 R23, desc[UR4][R12.64] ;  /* 0x000000040c17a981 */ /* 0x000ea8000c1e1100 */
[----:B------:R-:W0:Y:S04]  /*0860*/  @!P2 LDG.E R3, desc[UR4][R16.64+0x4] ;  /* 0x000004041003a981 */ /* 0x000e28000c1e1900 */
[----:B------:R-:W0:Y:S01]  /*0870*/  @!P2 LDG.E R28, desc[UR4][R16.64] ;  /* 0x00000004101ca981 */ /* 0x000e22000c1e1900 */
[----:B------:R-:W-:-:S05]  /*0880*/  @!P2 IADD3 R25, P5, PT, R10, R4, RZ ;  /* 0x000000040a19a210 */ /* 0x000fca0007fbe0ff */
[----:B------:R-:W-:Y:S01]  /*0890*/  @!P2 IMAD.X R26, R0, 0x1, R5, P5 ;  /* 0x00000001001aa824 */ /* 0x000fe200028e0605 */
[----:B------:R-:W-:-:S04]  /*08a0*/  @!P2 LEA R24, P5, R25, UR12, 0x2 ;  /* 0x0000000c1918ac11 */ /* 0x000fc8000f8a10ff */
[----:B------:R-:W-:Y:S01]  /*08b0*/  @!P2 LEA.HI.X R25, R25, UR13, R26, 0x2, P5 ;  /* 0x0000000d1919ac11 */ /* 0x000fe2000a8f141a */
[----:B------:R-:W1:Y:S01]  /*08c0*/  LDCU.64 UR12, c[0x0][0x3a8] ;  /* 0x00007500ff0c77ac */ /* 0x000e620008000a00 */
[----:B------:R-:W2:Y:S03]  /*08d0*/  @!P2 LDC.64 R26, c[0x0][0x3e0] ;  /* 0x0000f800ff1aab82 */ /* 0x000ea60000000a00 */
[----:B------:R-:W3:Y:S01]  /*08e0*/  @!P2 LDG.E R24, desc[UR4][R24.64] ;  /* 0x000000041818a981 */ /* 0x000ee2000c1e1900 */
[----:B--2---:R-:W-:-:S05]  /*08f0*/  @!P2 IMAD.WIDE.U32 R26, R23, 0x4, R26 ;  /* 0x00000004171aa825 */ /* 0x004fca00078e001a */
[----:B------:R1:W2:Y:S02]  /*0900*/  @!P2 LDG.E R23, desc[UR4][R26.64] ;  /* 0x000000041a17a981 */ /* 0x0002a4000c1e1900 */
[----:B-1----:R-:W-:-:S04]  /*0910*/  LEA R26, P5, R10, UR12, 0x2 ;  /* 0x0000000c0a1a7c11 */ /* 0x002fc8000f8a10ff */
[----:B------:R-:W-:Y:S01]  /*0920*/  LEA.HI.X R27, R10, UR13, R0, 0x2, P5 ;  /* 0x0000000d0a1b7c11 */ /* 0x000fe2000a8f1400 */
[----:B0-----:R-:W-:Y:S02]  /*0930*/  @!P2 FADD R29, R3, -R28 ;  /* 0x8000001c031da221 */ /* 0x001fe40000000000 */
[----:B------:R-:W3:Y:S04]  /*0940*/  @!P2 LDG.E R3, desc[UR4][R20.64] ;  /* 0x000000041403a981 */ /* 0x000ee8000c1e1900 */
[----:B------:R-:W2:Y:S01]  /*0950*/  @!P2 LDG.E R28, desc[UR4][R26.64] ;  /* 0x000000041a1ca981 */ /* 0x000ea2000c1e1900 */
[----:B------:R-:W-:-:S04]  /*0960*/  ISETP.GE.U32.OR.EX P3, PT, RZ, R7, !P0, P3 ;  /* 0x00000007ff00720c */ /* 0x000fc80004766530 */
[C---:B------:R-:W-:Y:S02]  /*0970*/  ISETP.LT.U32.OR P5, PT, R2.reuse, 0x2, P3 ;  /* 0x000000020200780c */ /* 0x040fe40001fa1470 */
[----:B------:R-:W-:Y:S01]  /*0980*/  ISETP.LT.U32.OR P3, PT, R2, 0x2, !P1 ;  /* 0x000000020200780c */ /* 0x000fe20004f61470 */
[----:B------:R-:W-:-:S05]  /*0990*/  IMAD.U32 R2, RZ, RZ, UR7 ;  /* 0x00000007ff027e24 */ /* 0x000fca000f8e00ff */
[----:B------:R-:W-:Y:S01]  /*09a0*/  ISETP.LE.U32.OR.EX P3, PT, R2, RZ, P3, P4 ;  /* 0x000000ff0200720c */ /* 0x000fe20001f63540 */
[----:B------:R-:W-:Y:S01]  /*09b0*/  IMAD.U32 R22, RZ, RZ, UR7 ;  /* 0x00000007ff167e24 */ /* 0x000fe2000f8e00ff */
[----:B------:R-:W-:Y:S04]  /*09c0*/  BSSY.RECONVERGENT B0, `(.L_x_2) ;  /* 0x0000025000007945 */ /* 0x000fe80003800200 */
[----:B------:R-:W-:Y:S02]  /*09d0*/  ISETP.LE.U32.OR.EX P1, PT, R22, RZ, P5, P4 ;  /* 0x000000ff1600720c */ /* 0x000fe40002f23540 */
[----:B-----5:R-:W-:Y:S02]  /*09e0*/  LEA R22, P4, R10, UR16, 0x2 ;  /* 0x000000100a167c11 */ /* 0x020fe4000f8810ff */
[----:B------:R-:W-:Y:S01]  /*09f0*/  ISETP.LT.U32.OR P0, PT, R8, 0x2, !P0 ;  /* 0x000000020800780c */ /* 0x000fe20004701470 */
[----:B---3--:R-:W-:Y:S01]  /*0a00*/  @!P2 FADD R3, R24, -R3 ;  /* 0x800000031803a221 */ /* 0x008fe20000000000 */
[----:B--2---:R-:W-:-:S04]  /*0a10*/  @!P2 FFMA R28, -R23, R29, R28 ;  /* 0x0000001d171ca223 */ /* 0x004fc8000000011c */
[----:B------:R-:W-:-:S05]  /*0a20*/  @!P2 FFMA R3, R23, R3, R28 ;  /* 0x000000031703a223 */ /* 0x000fca000000001c */
[----:B------:R0:W-:Y:S01]  /*0a30*/  @!P2 STG.E desc[UR4][R26.64], R3 ;  /* 0x000000031a00a986 */ /* 0x0001e2000c101904 */
[----:B------:R-:W-:Y:S01]  /*0a40*/  LEA.HI.X R23, R10, UR17, R0, 0x2, P4 ;  /* 0x000000110a177c11 */ /* 0x000fe2000a0f1400 */
[----:B------:R-:W-:Y:S06]  /*0a50*/  @P3 BRA `(.L_x_3) ;  /* 0x00000000006c3947 */ /* 0x000fec0003800000 */
[----:B------:R-:W2:Y:S01]  /*0a60*/  LDG.E.U8 R25, desc[UR4][R12.64] ;  /* 0x000000040c197981 */ /* 0x000ea2000c1e1100 */
[----:B0-----:R-:W2:Y:S01]  /*0a70*/  LDC.64 R2, c[0x0][0x3c8] ;  /* 0x0000f200ff027b82 */ /* 0x001ea20000000a00 */
[----:B------:R-:W0:Y:S07]  /*0a80*/  LDCU.64 UR14, c[0x0][0x408] ;  /* 0x00008100ff0e77ac */ /* 0x000e2e0008000a00 */
[----:B------:R-:W1:Y:S01]  /*0a90*/  LDC.64 R28, c[0x0][0x3b0] ;  /* 0x0000ec00ff1c7b82 */ /* 0x000e620000000a00 */
[----:B--2---:R-:W-:-:S04]  /*0aa0*/  IMAD.WIDE.U32 R2, R25, 0x4, R2 ;  /* 0x0000000419027825 */ /* 0x004fc800078e0002 */
[----:B-1----:R-:W-:Y:S02]  /*0ab0*/  IMAD.WIDE.U32 R28, R25, 0x4, R28 ;  /* 0x00000004191c7825 */ /* 0x002fe400078e001c */
[----:B------:R1:W2:Y:S04]  /*0ac0*/  LDG.E R25, desc[UR4][R2.64] ;  /* 0x0000000402197981 */ /* 0x0002a8000c1e1900 */
[----:B------:R3:W4:Y:S01]  /*0ad0*/  LDG.E R24, desc[UR4][R28.64] ;  /* 0x000000041c187981 */ /* 0x000722000c1e1900 */
[----:B-1----:R-:W-:-:S03]  /*0ae0*/  IADD3 R3, P2, PT, R10, -R4, RZ ;  /* 0x800000040a037210 */ /* 0x002fc60007f5e0ff */
[----:B------:R-:W4:Y:S02]  /*0af0*/  LDG.E R29, desc[UR4][R20.64] ;  /* 0x00000004141d7981 */ /* 0x000f24000c1e1900 */
[----:B---3--:R-:W-:Y:S01]  /*0b00*/  IMAD.X R28, R0, 0x1, ~R5, P2 ;  /* 0x00000001001c7824 */ /* 0x008fe200010e0e05 */
[----:B------:R-:W-:-:S04]  /*0b10*/  LEA R2, P2, R3, UR12, 0x2 ;  /* 0x0000000c03027c11 */ /* 0x000fc8000f8410ff */
[----:B------:R-:W-:Y:S02]  /*0b20*/  LEA.HI.X R3, R3, UR13, R28, 0x2, P2 ;  /* 0x0000000d03037c11 */ /* 0x000fe400090f141c */
[----:B------:R-:W3:Y:S04]  /*0b30*/  LDG.E R28, desc[UR4][R26.64] ;  /* 0x000000041a1c7981 */ /* 0x000ee8000c1e1900 */
[----:B------:R-:W3:Y:S02]  /*0b40*/  LDG.E R2, desc[UR4][R2.64] ;  /* 0x0000000402027981 */ /* 0x000ee4000c1e1900 */
[----:B---3--:R-:W-:-:S04]  /*0b50*/  FADD R28, -R2, R28 ;  /* 0x0000001c021c7221 */ /* 0x008fc80000000100 */
[----:B--2---:R-:W-:-:S04]  /*0b60*/  FMUL R28, R25, R28 ;  /* 0x0000001c191c7220 */ /* 0x004fc80000400000 */
[----:B----4-:R-:W-:Y:S01]  /*0b70*/  FFMA R24, R24, R29, R28 ;  /* 0x0000001d18187223 */ /* 0x010fe2000000001c */
[----:B0-----:R-:W-:-:S04]  /*0b80*/  IADD3 R29, P2, PT, R10, -UR14, RZ ;  /* 0x8000000e0a1d7c10 */ /* 0x001fc8000ff5e0ff */
[----:B------:R-:W-:Y:S02]  /*0b90*/  IADD3.X R2, PT, PT, R0, ~UR15, RZ, P2, !PT ;  /* 0x8000000f00027c10 */ /* 0x000fe400097fe4ff */
[----:B------:R-:W-:-:S04]  /*0ba0*/  LEA R28, P2, R29, UR10, 0x2 ;  /* 0x0000000a1d1c7c11 */ /* 0x000fc8000f8410ff */
[----:B------:R-:W-:Y:S02]  /*0bb0*/  LEA.HI.X R29, R29, UR11, R2, 0x2, P2 ;  /* 0x0000000b1d1d7c11 */ /* 0x000fe400090f1402 */
[----:B------:R-:W2:Y:S04]  /*0bc0*/  LDG.E R2, desc[UR4][R18.64] ;  /* 0x0000000412027981 */ /* 0x000ea8000c1e1900 */
[----:B------:R-:W2:Y:S02]  /*0bd0*/  LDG.E R29, desc[UR4][R28.64] ;  /* 0x000000041c1d7981 */ /* 0x000ea4000c1e1900 */
[----:B--2---:R-:W-:-:S04]  /*0be0*/  FADD R2, R2, -R29 ;  /* 0x8000001d02027221 */ /* 0x004fc80000000000 */
[----:B------:R-:W-:-:S05]  /*0bf0*/  FFMA R25, -R25, R2, R24 ;  /* 0x0000000219197223 */ /* 0x000fca0000000118 */
[----:B------:R1:W-:Y:S02]  /*0c00*/  STG.E desc[UR4][R20.64], R25 ;  /* 0x0000001914007986 */ /* 0x0003e4000c101904 */
.L_x_3:
[----:B------:R-:W-:Y:S05]  /*0c10*/  BSYNC.RECONVERGENT B0 ;  /* 0x0000000000007941 */ /* 0x000fea0003800200 */
.L_x_2:
[----:B------:R-:W-:Y:S04]  /*0c20*/  BSSY.RECONVERGENT B0, `(.L_x_4) ;  /* 0x0000019000007945 */ /* 0x000fe80003800200 */
[----:B------:R-:W-:Y:S05]  /*0c30*/  @P1 BRA `(.L_x_5) ;  /* 0x00000000005c1947 */ /* 0x000fea0003800000 */
[----:B0-----:R-:W2:Y:S01]  /*0c40*/  LDG.E.U8 R3, desc[UR4][R12.64] ;  /* 0x000000040c037981 */ /* 0x001ea2000c1e1100 */
[----:B-1----:R-:W2:Y:S01]  /*0c50*/  LDC.64 R24, c[0x0][0x3d0] ;  /* 0x0000f400ff187b82 */ /* 0x002ea20000000a00 */
[----:B------:R-:W0:Y:S02]  /*0c60*/  LDCU.64 UR6, c[0x0][0x408] ;  /* 0x00008100ff0677ac */ /* 0x000e240008000a00 */
[----:B------:R-:W3:Y:S04]  /*0c70*/  LDG.E R2, desc[UR4][R26.64] ;  /* 0x000000041a027981 */ /* 0x000ee8000c1e1900 */
[----:B------:R1:W3:Y:S01]  /*0c80*/  LDG.E R29, desc[UR4][R26.64+-0x4] ;  /* 0xfffffc041a1d7981 */ /* 0x0002e2000c1e1900 */
[----:B------:R-:W1:Y:S01]  /*0c90*/  LDC.64 R20, c[0x0][0x3b8] ;  /* 0x0000ee00ff147b82 */ /* 0x000e620000000a00 */
[----:B0-----:R-:W-:Y:S01]  /*0ca0*/  IADD3 R28, P1, PT, R10, -UR6, RZ ;  /* 0x800000060a1c7c10 */ /* 0x001fe2000ff3e0ff */
[----:B--2---:R-:W-:-:S04]  /*0cb0*/  IMAD.WIDE.U32 R24, R3, 0x4, R24 ;  /* 0x0000000403187825 */ /* 0x004fc800078e0018 */
[----:B-1----:R-:W-:Y:S01]  /*0cc0*/  IMAD.WIDE.U32 R26, R3, 0x4, R20 ;  /* 0x00000004031a7825 */ /* 0x002fe200078e0014 */
[----:B------:R-:W-:Y:S01]  /*0cd0*/  IADD3.X R3, PT, PT, R0, ~UR7, RZ, P1, !PT ;  /* 0x8000000700037c10 */ /* 0x000fe20008ffe4ff */
[----:B------:R-:W2:Y:S01]  /*0ce0*/  LDG.E R24, desc[UR4][R24.64] ;  /* 0x0000000418187981 */ /* 0x000ea2000c1e1900 */
[----:B------:R-:W-:-:S04]  /*0cf0*/  LEA R20, P1, R28, UR16, 0x2 ;  /* 0x000000101c147c11 */ /* 0x000fc8000f8210ff */
[----:B------:R-:W-:Y:S02]  /*0d00*/  LEA.HI.X R21, R28, UR17, R3, 0x2, P1 ;  /* 0x000000111c157c11 */ /* 0x000fe400088f1403 */
[----:B------:R-:W4:Y:S04]  /*0d10*/  LDG.E R3, desc[UR4][R26.64] ;  /* 0x000000041a037981 */ /* 0x000f28000c1e1900 */
[----:B------:R-:W5:Y:S04]  /*0d20*/  LDG.E R21, desc[UR4][R20.64] ;  /* 0x0000000414157981 */ /* 0x000f68000c1e1900 */
[----:B------:R-:W4:Y:S04]  /*0d30*/  LDG.E R28, desc[UR4][R16.64] ;  /* 0x00000004101c7981 */ /* 0x000f28000c1e1900 */
[----:B------:R-:W5:Y:S01]  /*0d40*/  LDG.E R20, desc[UR4][R22.64] ;  /* 0x0000000416147981 */ /* 0x000f62000c1e1900 */
[----:B---3--:R-:W-:Y:S01]  /*0d50*/  FADD R2, R2, -R29 ;  /* 0x8000001d02027221 */ /* 0x008fe20000000000 */
[----:B-----5:R-:W-:-:S04]  /*0d60*/  FADD R21, R20, -R21 ;  /* 0x8000001514157221 */ /* 0x020fc80000000000 */
[----:B--2---:R-:W-:-:S04]  /*0d70*/  FMUL R25, R24, R21 ;  /* 0x0000001518197220 */ /* 0x004fc80000400000 */
[----:B----4-:R-:W-:-:S04]  /*0d80*/  FFMA R3, R3, R28, R25 ;  /* 0x0000001c03037223 */ /* 0x010fc80000000019 */
[----:B------:R-:W-:-:S05]  /*0d90*/  FFMA R3, -R24, R2, R3 ;  /* 0x0000000218037223 */ /* 0x000fca0000000103 */
[----:B------:R2:W-:Y:S02]  /*0da0*/  STG.E desc[UR4][R16.64], R3 ;  /* 0x0000000310007986 */ /* 0x0005e4000c101904 */
.L_x_5:
[----:B------:R-:W-:Y:S05]  /*0db0*/  BSYNC.RECONVERGENT B0 ;  /* 0x0000000000007941 */ /* 0x000fea0003800200 */
.L_x_4:
[----:B------:R-:W-:Y:S05]  /*0dc0*/  @P0 EXIT ;  /* 0x000000000000094d */ /* 0x000fea0003800000 */
[----:B0-2---:R-:W-:Y:S02]  /*0dd0*/  IADD3 R3, P1, PT, R6, -0x2, RZ ;  /* 0xfffffffe06037810 */ /* 0x005fe40007f3e0ff */
[----:B------:R-:W-:Y:S02]  /*0de0*/  ISETP.GE.U32.AND.EX P6, PT, RZ, UR9, PT, P6 ;  /* 0x00000009ff007c0c */ /* 0x000fe4000bfc6160 */
[----:B------:R-:W-:Y:S02]  /*0df0*/  ISETP.LE.U32.AND P0, PT, R3, R8, PT ;  /* 0x000000080300720c */ /* 0x000fe40003f03070 */
[----:B------:R-:W-:-:S04]  /*0e00*/  IADD3.X R7, PT, PT, R7, -0x1, RZ, P1, !PT ;  /* 0xffffffff07077810 */ /* 0x000fc80000ffe4ff */
[----:B------:R-:W-:-:S13]  /*0e10*/  ISETP.LE.U32.OR.EX P6, PT, R7, RZ, P6, P0 ;  /* 0x000000ff0700720c */ /* 0x000fda00037c3500 */
[----:B------:R-:W-:Y:S05]  /*0e20*/  @P6 EXIT ;  /* 0x000000000000694d */ /* 0x000fea0003800000 */
[----:B------:R-:W2:Y:S01]  /*0e30*/  LDG.E.U8 R13, desc[UR4][R12.64] ;  /* 0x000000040c0d7981 */ /* 0x000ea2000c1e1100 */
[----:B------:R-:W2:Y:S01]  /*0e40*/  LDC.64 R8, c[0x0][0x3d8] ;  /* 0x0000f600ff087b82 */ /* 0x000ea20000000a00 */
[----:B------:R-:W-:Y:S02]  /*0e50*/  IADD3 R10, P0, PT, R10, -R4, RZ ;  /* 0x800000040a0a7210 */ /* 0x000fe40007f1e0ff */
[----:B------:R-:W3:Y:S03]  /*0e60*/  LDG.E R11, desc[UR4][R18.64+-0x4] ;  /* 0xfffffc04120b7981 */ /* 0x000ee6000c1e1900 */
[----:B------:R-:W-:Y:S02]  /*0e70*/  IMAD.X R3, R0, 0x1, ~R5, P0 ;  /* 0x0000000100037824 */ /* 0x000fe400000e0e05 */
[----:B------:R-:W0:Y:S01]  /*0e80*/  LDC.64 R6, c[0x0][0x3c0] ;  /* 0x0000f000ff067b82 */ /* 0x000e220000000a00 */
[C---:B------:R-:W-:Y:S01]  /*0e90*/  LEA R2, P0, R10.reuse, UR16, 0x2 ;  /* 0x000000100a027c11 */ /* 0x040fe2000f8010ff */
[----:B------:R-:W3:Y:S03]  /*0ea0*/  LDG.E R0, desc[UR4][R18.64] ;  /* 0x0000000412007981 */ /* 0x000ee6000c1e1900 */
[----:B------:R-:W-:Y:S01]  /*0eb0*/  LEA.HI.X R3, R10, UR17, R3, 0x2, P0 ;  /* 0x000000110a037c11 */ /* 0x000fe200080f1403 */
[----:B------:R-:W4:Y:S05]  /*0ec0*/  LDG.E R22, desc[UR4][R22.64] ;  /* 0x0000000416167981 */ /* 0x000f2a000c1e1900 */
[----:B------:R-:W4:Y:S01]  /*0ed0*/  LDG.E R3, desc[UR4][R2.64] ;  /* 0x0000000402037981 */ /* 0x000f22000c1e1900 */
[----:B--2---:R-:W-:-:S03]  /*0ee0*/  IMAD.WIDE.U32 R4, R13, 0x4, R8 ;  /* 0x000000040d047825 */ /* 0x004fc600078e0008 */
[----:B------:R-:W2:Y:S01]  /*0ef0*/  LDG.E R9, desc[UR4][R14.64] ;  /* 0x000000040e097981 */ /* 0x000ea2000c1e1900 */
[----:B0-----:R-:W-:-:S03]  /*0f00*/  IMAD.WIDE.U32 R6, R13, 0x4, R6 ;  /* 0x000000040d067825 */ /* 0x001fc600078e0006 */
[----:B------:R-:W5:Y:S04]  /*0f10*/  LDG.E R4, desc[UR4][R4.64] ;  /* 0x0000000404047981 */ /* 0x000f68000c1e1900 */
[----:B------:R-:W2:Y:S01]  /*0f20*/  LDG.E R6, desc[UR4][R6.64] ;  /* 0x0000000406067981 */ /* 0x000ea2000c1e1900 */
[----:B---3--:R-:W-:Y:S01]  /*0f30*/  FADD R11, R0, -R11 ;  /* 0x8000000b000b7221 */ /* 0x008fe20000000000 */
[----:B----4-:R-:W-:-:S03]  /*0f40*/  FADD R0, R22, -R3 ;  /* 0x8000000316007221 */ /* 0x010fc60000000000 */
[----:B-----5:R-:W-:-:S04]  /*0f50*/  FMUL R11, R4, R11 ;  /* 0x0000000b040b7220 */ /* 0x020fc80000400000 */
[----:B--2---:R-:W-:-:S04]  /*0f60*/  FFMA R9, R6, R9, R11 ;  /* 0x0000000906097223 */ /* 0x004fc8000000000b */
[----:B------:R-:W-:-:S05]  /*0f70*/  FFMA R9, -R4, R0, R9 ;  /* 0x0000000004097223 */ /* 0x000fca0000000109 */
[----:B------:R-:W-:Y:S01]  /*0f80*/  STG.E desc[UR4][R14.64], R9 ;  /* 0x000000090e007986 */ /* 0x000fe2000c101904 */
[----:B------:R-:W-:Y:S05]  /*0f90*/  EXIT ;  /* 0x000000000000794d */ /* 0x000fea0003800000 */
.L_x_6:
[----:B------:R-:W-:-:S00]  /*0fa0*/  BRA `(.L_x_6) ;  /* 0xfffffffc00fc7947 */ /* 0x000fc0000383ffff */
[----:B------:R-:W-:-:S00]  /*0fb0*/  NOP ;  /* 0x0000000000007918 */ /* 0x000fc00000000000 */
        /* <DEDUP_REMOVED lines=12> */
.L_x_7:


//--------------------- .nv.shared.reserved.0     --------------------------
	.section	.nv.shared.reserved.0,"aw",@nobits
	.weak		__nv_reservedSMEM_offset_0_alias
	.size		__nv_reservedSMEM_offset_0_alias, 0, 64
	.other		__nv_reservedSMEM_offset_0_alias,@"STO_CUDA_RESERVED_SHARED STV_DEFAULT"
__nv_reservedSMEM_offset_0_alias:
	.zero		0
	.zero		64


//--------------------- .nv.constant0._Z6FDTD22PfS_S_S_S_S_S_S_S_S_S_S_S_Phmmmmdd --------------------------
	.section	.nv.constant0._Z6FDTD22PfS_S_S_S_S_S_S_S_S_S_S_S_Phmmmmdd,"a",@progbits
	.sectionflags	@""
	.align	4
.nv.constant0._Z6FDTD22PfS_S_S_S_S_S_S_S_S_S_S_S_Phmmmmdd:
	.zero		1056


//--------------------- SYMBOLS --------------------------

	.type		.nv.reservedSmem.offset0,@object
	.size		.nv.reservedSmem.offset0,0x4
